//
// Generated by NVIDIA NVVM Compiler
//
// Compiler Build ID: CL-36424714
// Cuda compilation tools, release 13.0, V13.0.88
// Based on NVVM 20.0.0
//

.version 9.0
.target sm_100
.address_size 64

	// .globl	calculate_coefficient_matrix

.visible .entry calculate_coefficient_matrix(
	.param .u64 .ptr .align 1 calculate_coefficient_matrix_param_0,
	.param .u32 calculate_coefficient_matrix_param_1,
	.param .u64 .ptr .align 1 calculate_coefficient_matrix_param_2,
	.param .u64 .ptr .align 1 calculate_coefficient_matrix_param_3,
	.param .u32 calculate_coefficient_matrix_param_4,
	.param .u64 .ptr .align 1 calculate_coefficient_matrix_param_5,
	.param .u32 calculate_coefficient_matrix_param_6,
	.param .u64 .ptr .align 1 calculate_coefficient_matrix_param_7,
	.param .u32 calculate_coefficient_matrix_param_8
)
{
	.reg .pred 	%p<14>;
	.reg .b32 	%r<73>;
	.reg .b32 	%f<140>;
	.reg .b64 	%rd<117>;

	ld.param.u64 	%rd10, [calculate_coefficient_matrix_param_0];
	ld.param.u32 	%r34, [calculate_coefficient_matrix_param_1];
	ld.param.u64 	%rd11, [calculate_coefficient_matrix_param_2];
	ld.param.u64 	%rd12, [calculate_coefficient_matrix_param_3];
	ld.param.u32 	%r35, [calculate_coefficient_matrix_param_4];
	ld.param.u64 	%rd9, [calculate_coefficient_matrix_param_5];
	ld.param.u32 	%r36, [calculate_coefficient_matrix_param_6];
	ld.param.u64 	%rd13, [calculate_coefficient_matrix_param_7];
	cvta.to.global.u64 	%rd1, %rd10;
	cvta.to.global.u64 	%rd2, %rd11;
	cvta.to.global.u64 	%rd3, %rd12;
	cvta.to.global.u64 	%rd4, %rd13;
	mov.u32 	%r37, %tid.x;
	mov.u32 	%r38, %ctaid.x;
	mov.u32 	%r39, %ntid.x;
	mad.lo.s32 	%r1, %r38, %r39, %r37;
	add.s32 	%r40, %r1, 1;
	setp.gt.s32 	%p1, %r40, %r36;
	@%p1 bra 	$L__BB0_17;
	cvta.to.global.u64 	%rd14, %rd9;
	mul.lo.s32 	%r41, %r1, 9;
	mul.wide.s32 	%rd15, %r41, 4;
	add.s64 	%rd16, %rd14, %rd15;
	ld.global.u32 	%r42, [%rd16];
	ld.global.u32 	%r43, [%rd16+4];
	ld.global.u32 	%r44, [%rd16+8];
	ld.global.u32 	%r2, [%rd16+12];
	ld.global.u32 	%r3, [%rd16+28];
	ld.global.u32 	%r4, [%rd16+32];
	add.s32 	%r45, %r42, -1;
	mul.lo.s32 	%r46, %r45, %r34;
	cvt.s64.s32 	%rd5, %r46;
	add.s32 	%r47, %r43, -1;
	mul.lo.s32 	%r48, %r47, %r34;
	cvt.s64.s32 	%rd6, %r48;
	add.s32 	%r49, %r44, -1;
	mul.lo.s32 	%r50, %r49, %r34;
	cvt.s64.s32 	%rd7, %r50;
	setp.lt.s32 	%p2, %r4, 1;
	mov.f32 	%f138, 0f00000000;
	@%p2 bra 	$L__BB0_10;
	and.b32  	%r5, %r4, 3;
	setp.lt.u32 	%p3, %r4, 4;
	mov.f32 	%f138, 0f00000000;
	mov.b32 	%r63, 0;
	@%p3 bra 	$L__BB0_5;
	and.b32  	%r63, %r4, 2147483644;
	neg.s32 	%r67, %r63;
	mul.lo.s32 	%r65, %r3, 9;
	mov.f32 	%f138, 0f00000000;
	mov.u32 	%r66, %r3;
$L__BB0_4:
	.pragma "nounroll";
	mul.wide.s32 	%rd17, %r66, 4;
	add.s64 	%rd18, %rd2, %rd17;
	add.s32 	%r52, %r65, -9;
	mul.wide.s32 	%rd19, %r52, 4;
	add.s64 	%rd20, %rd3, %rd19;
	ld.global.s32 	%rd21, [%rd20];
	ld.global.s32 	%rd22, [%rd20+4];
	ld.global.s32 	%rd23, [%rd20+8];
	ld.global.f32 	%f14, [%rd18+-4];
	add.s64 	%rd24, %rd21, %rd5;
	shl.b64 	%rd25, %rd24, 3;
	add.s64 	%rd26, %rd1, %rd25;
	ld.global.v2.f32 	{%f15, %f16}, [%rd26+-8];
	add.s64 	%rd27, %rd22, %rd6;
	shl.b64 	%rd28, %rd27, 3;
	add.s64 	%rd29, %rd1, %rd28;
	ld.global.v2.f32 	{%f17, %f18}, [%rd29+-8];
	add.s64 	%rd30, %rd23, %rd7;
	shl.b64 	%rd31, %rd30, 3;
	add.s64 	%rd32, %rd1, %rd31;
	ld.global.v2.f32 	{%f19, %f20}, [%rd32+-8];
	mul.f32 	%f21, %f17, %f19;
	mul.f32 	%f22, %f18, %f20;
	sub.f32 	%f23, %f21, %f22;
	mul.f32 	%f24, %f17, %f20;
	fma.rn.f32 	%f25, %f18, %f19, %f24;
	mul.f32 	%f26, %f15, %f23;
	mul.f32 	%f27, %f16, %f25;
	sub.f32 	%f28, %f26, %f27;
	fma.rn.f32 	%f29, %f14, %f28, %f138;
	ld.global.s32 	%rd33, [%rd20+36];
	ld.global.s32 	%rd34, [%rd20+40];
	ld.global.s32 	%rd35, [%rd20+44];
	ld.global.f32 	%f30, [%rd18];
	add.s64 	%rd36, %rd33, %rd5;
	shl.b64 	%rd37, %rd36, 3;
	add.s64 	%rd38, %rd1, %rd37;
	ld.global.v2.f32 	{%f31, %f32}, [%rd38+-8];
	add.s64 	%rd39, %rd34, %rd6;
	shl.b64 	%rd40, %rd39, 3;
	add.s64 	%rd41, %rd1, %rd40;
	ld.global.v2.f32 	{%f33, %f34}, [%rd41+-8];
	add.s64 	%rd42, %rd35, %rd7;
	shl.b64 	%rd43, %rd42, 3;
	add.s64 	%rd44, %rd1, %rd43;
	ld.global.v2.f32 	{%f35, %f36}, [%rd44+-8];
	mul.f32 	%f37, %f33, %f35;
	mul.f32 	%f38, %f34, %f36;
	sub.f32 	%f39, %f37, %f38;
	mul.f32 	%f40, %f33, %f36;
	fma.rn.f32 	%f41, %f34, %f35, %f40;
	mul.f32 	%f42, %f31, %f39;
	mul.f32 	%f43, %f32, %f41;
	sub.f32 	%f44, %f42, %f43;
	fma.rn.f32 	%f45, %f30, %f44, %f29;
	ld.global.s32 	%rd45, [%rd20+72];
	ld.global.s32 	%rd46, [%rd20+76];
	ld.global.s32 	%rd47, [%rd20+80];
	ld.global.f32 	%f46, [%rd18+4];
	add.s64 	%rd48, %rd45, %rd5;
	shl.b64 	%rd49, %rd48, 3;
	add.s64 	%rd50, %rd1, %rd49;
	ld.global.v2.f32 	{%f47, %f48}, [%rd50+-8];
	add.s64 	%rd51, %rd46, %rd6;
	shl.b64 	%rd52, %rd51, 3;
	add.s64 	%rd53, %rd1, %rd52;
	ld.global.v2.f32 	{%f49, %f50}, [%rd53+-8];
	add.s64 	%rd54, %rd47, %rd7;
	shl.b64 	%rd55, %rd54, 3;
	add.s64 	%rd56, %rd1, %rd55;
	ld.global.v2.f32 	{%f51, %f52}, [%rd56+-8];
	mul.f32 	%f53, %f49, %f51;
	mul.f32 	%f54, %f50, %f52;
	sub.f32 	%f55, %f53, %f54;
	mul.f32 	%f56, %f49, %f52;
	fma.rn.f32 	%f57, %f50, %f51, %f56;
	mul.f32 	%f58, %f47, %f55;
	mul.f32 	%f59, %f48, %f57;
	sub.f32 	%f60, %f58, %f59;
	fma.rn.f32 	%f61, %f46, %f60, %f45;
	ld.global.s32 	%rd57, [%rd20+108];
	ld.global.s32 	%rd58, [%rd20+112];
	ld.global.s32 	%rd59, [%rd20+116];
	ld.global.f32 	%f62, [%rd18+8];
	add.s64 	%rd60, %rd57, %rd5;
	shl.b64 	%rd61, %rd60, 3;
	add.s64 	%rd62, %rd1, %rd61;
	ld.global.v2.f32 	{%f63, %f64}, [%rd62+-8];
	add.s64 	%rd63, %rd58, %rd6;
	shl.b64 	%rd64, %rd63, 3;
	add.s64 	%rd65, %rd1, %rd64;
	ld.global.v2.f32 	{%f65, %f66}, [%rd65+-8];
	add.s64 	%rd66, %rd59, %rd7;
	shl.b64 	%rd67, %rd66, 3;
	add.s64 	%rd68, %rd1, %rd67;
	ld.global.v2.f32 	{%f67, %f68}, [%rd68+-8];
	mul.f32 	%f69, %f65, %f67;
	mul.f32 	%f70, %f66, %f68;
	sub.f32 	%f71, %f69, %f70;
	mul.f32 	%f72, %f65, %f68;
	fma.rn.f32 	%f73, %f66, %f67, %f72;
	mul.f32 	%f74, %f63, %f71;
	mul.f32 	%f75, %f64, %f73;
	sub.f32 	%f76, %f74, %f75;
	fma.rn.f32 	%f138, %f62, %f76, %f61;
	add.s32 	%r67, %r67, 4;
	add.s32 	%r66, %r66, 4;
	add.s32 	%r65, %r65, 36;
	setp.eq.s32 	%p4, %r67, 0;
	@%p4 bra 	$L__BB0_5;
	bra.uni 	$L__BB0_4;
$L__BB0_5:
	setp.eq.s32 	%p5, %r5, 0;
	@%p5 bra 	$L__BB0_10;
	setp.eq.s32 	%p6, %r5, 1;
	@%p6 bra 	$L__BB0_8;
	add.s32 	%r53, %r63, %r3;
	mad.lo.s32 	%r54, %r53, 9, -9;
	mul.wide.s32 	%rd69, %r54, 4;
	add.s64 	%rd70, %rd3, %rd69;
	ld.global.s32 	%rd71, [%rd70];
	ld.global.s32 	%rd72, [%rd70+4];
	ld.global.s32 	%rd73, [%rd70+8];
	mul.wide.s32 	%rd74, %r53, 4;
	add.s64 	%rd75, %rd2, %rd74;
	ld.global.f32 	%f78, [%rd75+-4];
	add.s64 	%rd76, %rd71, %rd5;
	shl.b64 	%rd77, %rd76, 3;
	add.s64 	%rd78, %rd1, %rd77;
	ld.global.v2.f32 	{%f79, %f80}, [%rd78+-8];
	add.s64 	%rd79, %rd72, %rd6;
	shl.b64 	%rd80, %rd79, 3;
	add.s64 	%rd81, %rd1, %rd80;
	ld.global.v2.f32 	{%f81, %f82}, [%rd81+-8];
	add.s64 	%rd82, %rd73, %rd7;
	shl.b64 	%rd83, %rd82, 3;
	add.s64 	%rd84, %rd1, %rd83;
	ld.global.v2.f32 	{%f83, %f84}, [%rd84+-8];
	mul.f32 	%f85, %f81, %f83;
	mul.f32 	%f86, %f82, %f84;
	sub.f32 	%f87, %f85, %f86;
	mul.f32 	%f88, %f81, %f84;
	fma.rn.f32 	%f89, %f82, %f83, %f88;
	mul.f32 	%f90, %f79, %f87;
	mul.f32 	%f91, %f80, %f89;
	sub.f32 	%f92, %f90, %f91;
	fma.rn.f32 	%f93, %f78, %f92, %f138;
	ld.global.s32 	%rd85, [%rd70+36];
	ld.global.s32 	%rd86, [%rd70+40];
	ld.global.s32 	%rd87, [%rd70+44];
	ld.global.f32 	%f94, [%rd75];
	add.s64 	%rd88, %rd85, %rd5;
	shl.b64 	%rd89, %rd88, 3;
	add.s64 	%rd90, %rd1, %rd89;
	ld.global.v2.f32 	{%f95, %f96}, [%rd90+-8];
	add.s64 	%rd91, %rd86, %rd6;
	shl.b64 	%rd92, %rd91, 3;
	add.s64 	%rd93, %rd1, %rd92;
	ld.global.v2.f32 	{%f97, %f98}, [%rd93+-8];
	add.s64 	%rd94, %rd87, %rd7;
	shl.b64 	%rd95, %rd94, 3;
	add.s64 	%rd96, %rd1, %rd95;
	ld.global.v2.f32 	{%f99, %f100}, [%rd96+-8];
	mul.f32 	%f101, %f97, %f99;
	mul.f32 	%f102, %f98, %f100;
	sub.f32 	%f103, %f101, %f102;
	mul.f32 	%f104, %f97, %f100;
	fma.rn.f32 	%f105, %f98, %f99, %f104;
	mul.f32 	%f106, %f95, %f103;
	mul.f32 	%f107, %f96, %f105;
	sub.f32 	%f108, %f106, %f107;
	fma.rn.f32 	%f138, %f94, %f108, %f93;
	add.s32 	%r63, %r63, 2;
$L__BB0_8:
	and.b32  	%r55, %r4, 1;
	setp.eq.b32 	%p7, %r55, 1;
	not.pred 	%p8, %p7;
	@%p8 bra 	$L__BB0_10;
	add.s32 	%r56, %r63, %r3;
	mad.lo.s32 	%r57, %r56, 9, -9;
	mul.wide.s32 	%rd97, %r57, 4;
	add.s64 	%rd98, %rd3, %rd97;
	ld.global.s32 	%rd99, [%rd98];
	ld.global.s32 	%rd100, [%rd98+4];
	ld.global.s32 	%rd101, [%rd98+8];
	mul.wide.s32 	%rd102, %r56, 4;
	add.s64 	%rd103, %rd2, %rd102;
	ld.global.f32 	%f109, [%rd103+-4];
	add.s64 	%rd104, %rd99, %rd5;
	shl.b64 	%rd105, %rd104, 3;
	add.s64 	%rd106, %rd1, %rd105;
	ld.global.v2.f32 	{%f110, %f111}, [%rd106+-8];
	add.s64 	%rd107, %rd100, %rd6;
	shl.b64 	%rd108, %rd107, 3;
	add.s64 	%rd109, %rd1, %rd108;
	ld.global.v2.f32 	{%f112, %f113}, [%rd109+-8];
	add.s64 	%rd110, %rd101, %rd7;
	shl.b64 	%rd111, %rd110, 3;
	add.s64 	%rd112, %rd1, %rd111;
	ld.global.v2.f32 	{%f114, %f115}, [%rd112+-8];
	mul.f32 	%f116, %f112, %f114;
	mul.f32 	%f117, %f113, %f115;
	sub.f32 	%f118, %f116, %f117;
	mul.f32 	%f119, %f112, %f115;
	fma.rn.f32 	%f120, %f113, %f114, %f119;
	mul.f32 	%f121, %f110, %f118;
	mul.f32 	%f122, %f111, %f120;
	sub.f32 	%f123, %f121, %f122;
	fma.rn.f32 	%f138, %f109, %f123, %f138;
$L__BB0_10:
	setp.lt.s32 	%p9, %r4, 1;
	@%p9 bra 	$L__BB0_17;
	add.s32 	%r59, %r2, -1;
	mul.lo.s32 	%r12, %r59, %r35;
	and.b32  	%r13, %r4, 3;
	setp.lt.u32 	%p10, %r4, 4;
	mov.b32 	%r70, 0;
	@%p10 bra 	$L__BB0_14;
	and.b32  	%r70, %r4, 2147483644;
	neg.s32 	%r69, %r70;
	add.s64 	%rd8, %rd4, 8;
	add.s32 	%r60, %r3, %r12;
	add.s32 	%r68, %r60, -1;
$L__BB0_13:
	mul.wide.s32 	%rd113, %r68, 4;
	add.s64 	%rd114, %rd8, %rd113;
	ld.global.f32 	%f124, [%rd114+-8];
	mul.f32 	%f125, %f138, %f124;
	st.global.f32 	[%rd114+-8], %f125;
	ld.global.f32 	%f126, [%rd114+-4];
	mul.f32 	%f127, %f138, %f126;
	st.global.f32 	[%rd114+-4], %f127;
	ld.global.f32 	%f128, [%rd114];
	mul.f32 	%f129, %f138, %f128;
	st.global.f32 	[%rd114], %f129;
	ld.global.f32 	%f130, [%rd114+4];
	mul.f32 	%f131, %f138, %f130;
	st.global.f32 	[%rd114+4], %f131;
	add.s32 	%r69, %r69, 4;
	add.s32 	%r68, %r68, 4;
	setp.ne.s32 	%p11, %r69, 0;
	@%p11 bra 	$L__BB0_13;
$L__BB0_14:
	setp.eq.s32 	%p12, %r13, 0;
	@%p12 bra 	$L__BB0_17;
	add.s32 	%r61, %r70, %r3;
	add.s32 	%r62, %r61, %r12;
	add.s32 	%r72, %r62, -1;
	neg.s32 	%r71, %r13;
$L__BB0_16:
	.pragma "nounroll";
	mul.wide.s32 	%rd115, %r72, 4;
	add.s64 	%rd116, %rd4, %rd115;
	ld.global.f32 	%f132, [%rd116];
	mul.f32 	%f133, %f138, %f132;
	st.global.f32 	[%rd116], %f133;
	add.s32 	%r72, %r72, 1;
	add.s32 	%r71, %r71, 1;
	setp.ne.s32 	%p13, %r71, 0;
	@%p13 bra 	$L__BB0_16;
$L__BB0_17:
	ret;

}


// ===== COMPILED SASS (sm_100) =====

	.target	sm_100

	.elftype	@"ET_EXEC"


//--------------------- .note.nv.tkinfo           --------------------------
	.section	.note.nv.tkinfo,"",@"SHT_NOTE"
	.sectionflags	@"SHF_NOTE_NV_TKINFO"
	.tkinfo
        /*0018*/ 	.word	0x00000002
        /*0030*/ 	.string	""
        /*0030*/ 	.string	"ptxas"
        /*0030*/ 	.string	"Cuda compilation tools, release 13.0, V13.0.88"
        /*0030*/ 	.string	"Build cuda_13.0.r13.0/compiler.36424714_0"
        /*0030*/ 	.string	"-arch sm_100 -m 64 "



//--------------------- .note.nv.cuinfo           --------------------------
	.section	.note.nv.cuinfo,"",@"SHT_NOTE"
	.sectionflags	@"SHF_NOTE_NV_CUINFO"
        /*0018*/ 	.short	0x0002
        /*001a*/ 	.short	0x0064
        /*001c*/ 	.short	0x0082
	.zero		2


//--------------------- .nv.info                  --------------------------
	.section	.nv.info,"",@"SHT_CUDA_INFO"
	.align	4


	//----- nvinfo : EIATTR_REGCOUNT
	.align		4
        /*0000*/ 	.byte	0x04, 0x2f
        /*0002*/ 	.short	(.L_1 - .L_0)
	.align		4
.L_0:
        /*0004*/ 	.word	index@(calculate_coefficient_matrix)
        /*0008*/ 	.word	0x00000020


	//----- nvinfo : EIATTR_FRAME_SIZE
	.align		4
.L_1:
        /*000c*/ 	.byte	0x04, 0x11
        /*000e*/ 	.short	(.L_3 - .L_2)
	.align		4
.L_2:
        /*0010*/ 	.word	index@(calculate_coefficient_matrix)
        /*0014*/ 	.word	0x00000000


	//----- nvinfo : EIATTR_MIN_STACK_SIZE
	.align		4
.L_3:
        /*0018*/ 	.byte	0x04, 0x12
        /*001a*/ 	.short	(.L_5 - .L_4)
	.align		4
.L_4:
        /*001c*/ 	.word	index@(calculate_coefficient_matrix)
        /*0020*/ 	.word	0x00000000
.L_5:


//--------------------- .nv.compat                --------------------------
	.section	.nv.compat,"",@"SHT_CUDA_COMPAT_INFO"
	.align	4
        /*0000*/ 	.byte	0x02, 0x09, 0x00, 0x00, 0x02, 0x02, 0x01, 0x00, 0x02, 0x05, 0x05, 0x00, 0x03, 0x07, 0x01, 0x01
        /*0010*/ 	.byte	0x02, 0x03, 0x00, 0x00, 0x02, 0x06, 0x01, 0x00, 0x04, 0x0b, 0x08, 0x00, 0x09, 0x00, 0x00, 0x00
        /*0020*/ 	.byte	0x00, 0x00, 0x00, 0x00


//--------------------- .nv.info.calculate_coefficient_matrix --------------------------
	.section	.nv.info.calculate_coefficient_matrix,"",@"SHT_CUDA_INFO"
	.sectionflags	@""
	.align	4


	//----- nvinfo : EIATTR_CUDA_API_VERSION
	.align		4
        /*0000*/ 	.byte	0x04, 0x37
        /*0002*/ 	.short	(.L_7 - .L_6)
.L_6:
        /*0004*/ 	.word	0x00000082


	//----- nvinfo : EIATTR_KPARAM_INFO
	.align		4
.L_7:
        /*0008*/ 	.byte	0x04, 0x17
        /*000a*/ 	.short	(.L_9 - .L_8)
.L_8:
        /*000c*/ 	.word	0x00000000
        /*0010*/ 	.short	0x0008
        /*0012*/ 	.short	0x0040
        /*0014*/ 	.byte	0x00, 0xf0, 0x11, 0x00


	//----- nvinfo : EIATTR_KPARAM_INFO
	.align		4
.L_9:
        /*0018*/ 	.byte	0x04, 0x17
        /*001a*/ 	.short	(.L_11 - .L_10)
.L_10:
        /*001c*/ 	.word	0x00000000
        /*0020*/ 	.short	0x0007
        /*0022*/ 	.short	0x0038
        /*0024*/ 	.byte	0x00, 0xf5, 0x21, 0x00


	//----- nvinfo : EIATTR_KPARAM_INFO
	.align		4
.L_11:
        /*0028*/ 	.byte	0x04, 0x17
        /*002a*/ 	.short	(.L_13 - .L_12)
.L_12:
        /*002c*/ 	.word	0x00000000
        /*0030*/ 	.short	0x0006
        /*0032*/ 	.short	0x0030
        /*0034*/ 	.byte	0x00, 0xf0, 0x11, 0x00


	//----- nvinfo : EIATTR_KPARAM_INFO
	.align		4
.L_13:
        /*0038*/ 	.byte	0x04, 0x17
        /*003a*/ 	.short	(.L_15 - .L_14)
.L_14:
        /*003c*/ 	.word	0x00000000
        /*0040*/ 	.short	0x0005
        /*0042*/ 	.short	0x0028
        /*0044*/ 	.byte	0x00, 0xf5, 0x21, 0x00


	//----- nvinfo : EIATTR_KPARAM_INFO
	.align		4
.L_15:
        /*0048*/ 	.byte	0x04, 0x17
        /*004a*/ 	.short	(.L_17 - .L_16)
.L_16:
        /*004c*/ 	.word	0x00000000
        /*0050*/ 	.short	0x0004
        /*0052*/ 	.short	0x0020
        /*0054*/ 	.byte	0x00, 0xf0, 0x11, 0x00


	//----- nvinfo : EIATTR_KPARAM_INFO
	.align		4
.L_17:
        /*0058*/ 	.byte	0x04, 0x17
        /*005a*/ 	.short	(.L_19 - .L_18)
.L_18:
        /*005c*/ 	.word	0x00000000
        /*0060*/ 	.short	0x0003
        /*0062*/ 	.short	0x0018
        /*0064*/ 	.byte	0x00, 0xf5, 0x21, 0x00


	//----- nvinfo : EIATTR_KPARAM_INFO
	.align		4
.L_19:
        /*0068*/ 	.byte	0x04, 0x17
        /*006a*/ 	.short	(.L_21 - .L_20)
.L_20:
        /*006c*/ 	.word	0x00000000
        /*0070*/ 	.short	0x0002
        /*0072*/ 	.short	0x0010
        /*0074*/ 	.byte	0x00, 0xf5, 0x21, 0x00


	//----- nvinfo : EIATTR_KPARAM_INFO
	.align		4
.L_21:
        /*0078*/ 	.byte	0x04, 0x17
        /*007a*/ 	.short	(.L_23 - .L_22)
.L_22:
        /*007c*/ 	.word	0x00000000
        /*0080*/ 	.short	0x0001
        /*0082*/ 	.short	0x0008
        /*0084*/ 	.byte	0x00, 0xf0, 0x11, 0x00


	//----- nvinfo : EIATTR_KPARAM_INFO
	.align		4
.L_23:
        /*0088*/ 	.byte	0x04, 0x17
        /*008a*/ 	.short	(.L_25 - .L_24)
.L_24:
        /*008c*/ 	.word	0x00000000
        /*0090*/ 	.short	0x0000
        /*0092*/ 	.short	0x0000
        /*0094*/ 	.byte	0x00, 0xf5, 0x21, 0x00


	//----- nvinfo : EIATTR_SPARSE_MMA_MASK
	.align		4
.L_25:
        /*0098*/ 	.byte	0x03, 0x50
        /*009a*/ 	.short	0x0000


	//----- nvinfo : EIATTR_MAXREG_COUNT
	.align		4
        /*009c*/ 	.byte	0x03, 0x1b
        /*009e*/ 	.short	0x00ff


	//----- nvinfo : EIATTR_MERCURY_ISA_VERSION
	.align		4
        /*00a0*/ 	.byte	0x03, 0x5f
        /*00a2*/ 	.short	0x0101


	//----- nvinfo : EIATTR_VRC_CTA_INIT_COUNT
	.align		4
        /*00a4*/ 	.byte	0x02, 0x4a
	.zero		1
	.zero		1


	//----- nvinfo : EIATTR_EXIT_INSTR_OFFSETS
	.align		4
        /*00a8*/ 	.byte	0x04, 0x1c
        /*00aa*/ 	.short	(.L_27 - .L_26)


	//   ....[0]....
.L_26:
        /*00ac*/ 	.word	0x00000080


	//   ....[1]....
        /*00b0*/ 	.word	0x00001090


	//   ....[2]....
        /*00b4*/ 	.word	0x000012b0


	//   ....[3]....
        /*00b8*/ 	.word	0x000013a0


	//----- nvinfo : EIATTR_CRS_STACK_SIZE
	.align		4
.L_27:
        /*00bc*/ 	.byte	0x04, 0x1e
        /*00be*/ 	.short	(.L_29 - .L_28)
.L_28:
        /*00c0*/ 	.word	0x00000000


	//----- nvinfo : EIATTR_CBANK_PARAM_SIZE
	.align		4
.L_29:
        /*00c4*/ 	.byte	0x03, 0x19
        /*00c6*/ 	.short	0x0044


	//----- nvinfo : EIATTR_PARAM_CBANK
	.align		4
        /*00c8*/ 	.byte	0x04, 0x0a
        /*00ca*/ 	.short	(.L_31 - .L_30)
	.align		4
.L_30:
        /*00cc*/ 	.word	index@(.nv.constant0.calculate_coefficient_matrix)
        /*00d0*/ 	.short	0x0380
        /*00d2*/ 	.short	0x0044


	//----- nvinfo : EIATTR_SW_WAR
	.align		4
.L_31:
        /*00d4*/ 	.byte	0x04, 0x36
        /*00d6*/ 	.short	(.L_33 - .L_32)
.L_32:
        /*00d8*/ 	.word	0x00000008
.L_33:


//--------------------- .nv.callgraph             --------------------------
	.section	.nv.callgraph,"",@"SHT_CUDA_CALLGRAPH"
	.align	4
	.sectionentsize	8
	.align		4
        /*0000*/ 	.word	0x00000000
	.align		4
        /*0004*/ 	.word	0xffffffff
	.align		4
        /*0008*/ 	.word	0x00000000
	.align		4
        /*000c*/ 	.word	0xfffffffe
	.align		4
        /*0010*/ 	.word	0x00000000
	.align		4
        /*0014*/ 	.word	0xfffffffd
	.align		4
        /*0018*/ 	.word	0x00000000
	.align		4
        /*001c*/ 	.word	0xfffffffc


//--------------------- .text.calculate_coefficient_matrix --------------------------
	.section	.text.calculate_coefficient_matrix,"ax",@progbits
	.align	128
        .global         calculate_coefficient_matrix
        .type           calculate_coefficient_matrix,@function
        .size           calculate_coefficient_matrix,(.L_x_12 - calculate_coefficient_matrix)
        .other          calculate_coefficient_matrix,@"STO_CUDA_ENTRY STV_DEFAULT"
calculate_coefficient_matrix:
.text.calculate_coefficient_matrix:
[----:B------:R-:W-:Y:S01]  /*0000*/  LDC R1, c[0x0][0x37c] ;  /* 0x0000df00ff017b82 */ /* 0x000fe20000000800 */
[----:B------:R-:W0:Y:S07]  /*0010*/  S2R R0, SR_TID.X ;  /* 0x0000000000007919 */ /* 0x000e2e0000002100 */
[----:B------:R-:W0:Y:S01]  /*0020*/  S2UR UR4, SR_CTAID.X ;  /* 0x00000000000479c3 */ /* 0x000e220000002500 */
[----:B------:R-:W1:Y:S07]  /*0030*/  LDCU UR5, c[0x0][0x3b0] ;  /* 0x00007600ff0577ac */ /* 0x000e6e0008000800 */
[----:B------:R-:W0:Y:S02]  /*0040*/  LDC R3, c[0x0][0x360] ;  /* 0x0000d800ff037b82 */ /* 0x000e240000000800 */
[----:B0-----:R-:W-:-:S04]  /*0050*/  IMAD R0, R3, UR4, R0 ;  /* 0x0000000403007c24 */ /* 0x001fc8000f8e0200 */
[----:B------:R-:W-:-:S05]  /*0060*/  VIADD R2, R0, 0x1 ;  /* 0x0000000100027836 */ /* 0x000fca0000000000 */
[----:B-1----:R-:W-:-:S13]  /*0070*/  ISETP.GT.AND P0, PT, R2, UR5, PT ;  /* 0x0000000502007c0c */ /* 0x002fda000bf04270 */
[----:B------:R-:W-:Y:S05]  /*0080*/  @P0 EXIT ;  /* 0x000000000000094d */ /* 0x000fea0003800000 */
[----:B------:R-:W0:Y:S01]  /*0090*/  LDC.64 R8, c[0x0][0x3a8] ;  /* 0x0000ea00ff087b82 */ /* 0x000e220000000a00 */
[----:B------:R-:W1:Y:S01]  /*00a0*/  LDCU.64 UR4, c[0x0][0x358] ;  /* 0x00006b00ff0477ac */ /* 0x000e620008000a00 */
[----:B------:R-:W-:Y:S01]  /*00b0*/  IMAD R3, R0, 0x9, RZ ;  /* 0x0000000900037824 */ /* 0x000fe200078e02ff */
[----:B------:R-:W2:Y:S01]  /*00c0*/  LDCU UR6, c[0x0][0x388] ;  /* 0x00007100ff0677ac */ /* 0x000ea20008000800 */
[----:B------:R-:W3:Y:S02]  /*00d0*/  LDCU.64 UR8, c[0x0][0x380] ;  /* 0x00007000ff0877ac */ /* 0x000ee40008000a00 */
[----:B0-----:R-:W-:-:S05]  /*00e0*/  IMAD.WIDE R8, R3, 0x4, R8 ;  /* 0x0000000403087825 */ /* 0x001fca00078e0208 */
[----:B-1----:R-:W4:Y:S04]  /*00f0*/  LDG.E R0, desc[UR4][R8.64+0x20] ;  /* 0x0000200408007981 */ /* 0x002f28000c1e1900 */
[----:B------:R-:W2:Y:S04]  /*0100*/  LDG.E R4, desc[UR4][R8.64] ;  /* 0x0000000408047981 */ /* 0x000ea8000c1e1900 */
[----:B------:R-:W3:Y:S04]  /*0110*/  LDG.E R5, desc[UR4][R8.64+0x4] ;  /* 0x0000040408057981 */ /* 0x000ee8000c1e1900 */
[----:B------:R-:W3:Y:S04]  /*0120*/  LDG.E R6, desc[UR4][R8.64+0x8] ;  /* 0x0000080408067981 */ /* 0x000ee8000c1e1900 */
[----:B------:R0:W5:Y:S04]  /*0130*/  LDG.E R2, desc[UR4][R8.64+0xc] ;  /* 0x00000c0408027981 */ /* 0x000168000c1e1900 */
[----:B------:R0:W5:Y:S01]  /*0140*/  LDG.E R3, desc[UR4][R8.64+0x1c] ;  /* 0x00001c0408037981 */ /* 0x000162000c1e1900 */
[----:B------:R-:W-:Y:S01]  /*0150*/  BSSY.RECONVERGENT B0, `(.L_x_0) ;  /* 0x00000f2000007945 */ /* 0x000fe20003800200 */
[----:B------:R-:W-:Y:S01]  /*0160*/  IMAD.MOV.U32 R23, RZ, RZ, RZ ;  /* 0x000000ffff177224 */ /* 0x000fe200078e00ff */
[----:B----4-:R-:W-:Y:S01]  /*0170*/  ISETP.GE.AND P0, PT, R0, 0x1, PT ;  /* 0x000000010000780c */ /* 0x010fe20003f06270 */
[----:B--2---:R-:W-:-:S02]  /*0180*/  VIADD R4, R4, 0xffffffff ;  /* 0xffffffff04047836 */ /* 0x004fc40000000000 */
[----:B---3--:R-:W-:Y:S02]  /*0190*/  VIADD R5, R5, 0xffffffff ;  /* 0xffffffff05057836 */ /* 0x008fe40000000000 */
[----:B------:R-:W-:Y:S02]  /*01a0*/  VIADD R6, R6, 0xffffffff ;  /* 0xffffffff06067836 */ /* 0x000fe40000000000 */
[----:B------:R-:W-:Y:S02]  /*01b0*/  IMAD R4, R4, UR6, RZ ;  /* 0x0000000604047c24 */ /* 0x000fe4000f8e02ff */
[----:B------:R-:W-:Y:S02]  /*01c0*/  IMAD R5, R5, UR6, RZ ;  /* 0x0000000605057c24 */ /* 0x000fe4000f8e02ff */
[----:B------:R-:W-:Y:S02]  /*01d0*/  IMAD R6, R6, UR6, RZ ;  /* 0x0000000606067c24 */ /* 0x000fe4000f8e02ff */
[----:B0-----:R-:W-:Y:S05]  /*01e0*/  @!P0 BRA `(.L_x_1) ;  /* 0x0000000c00a08947 */ /* 0x001fea0003800000 */
[----:B------:R-:W-:Y:S01]  /*01f0*/  ISETP.GE.U32.AND P0, PT, R0, 0x4, PT ;  /* 0x000000040000780c */ /* 0x000fe20003f06070 */
[----:B------:R-:W-:Y:S01]  /*0200*/  BSSY.RECONVERGENT B1, `(.L_x_2) ;  /* 0x000007d000017945 */ /* 0x000fe20003800200 */
[----:B------:R-:W-:Y:S02]  /*0210*/  SHF.R.S32.HI R7, RZ, 0x1f, R4 ;  /* 0x0000001fff077819 */ /* 0x000fe40000011404 */
[----:B------:R-:W-:Y:S02]  /*0220*/  CS2R R22, SRZ ;  /* 0x0000000000167805 */ /* 0x000fe4000001ff00 */
[----:B------:R-:W-:Y:S02]  /*0230*/  SHF.R.S32.HI R8, RZ, 0x1f, R5 ;  /* 0x0000001fff087819 */ /* 0x000fe40000011405 */
[----:B------:R-:W-:-:S05]  /*0240*/  SHF.R.S32.HI R9, RZ, 0x1f, R6 ;  /* 0x0000001fff097819 */ /* 0x000fca0000011406 */
[----:B------:R-:W-:Y:S05]  /*0250*/  @!P0 BRA `(.L_x_3) ;  /* 0x0000000400dc8947 */ /* 0x000fea0003800000 */
[----:B------:R-:W-:Y:S01]  /*0260*/  LOP3.LUT R22, R0, 0x7ffffffc, RZ, 0xc0, !PT ;  /* 0x7ffffffc00167812 */ /* 0x000fe200078ec0ff */
[----:B-----5:R-:W-:Y:S02]  /*0270*/  IMAD R17, R3, 0x9, RZ ;  /* 0x0000000903117824 */ /* 0x020fe400078e02ff */
[----:B------:R-:W-:Y:S02]  /*0280*/  IMAD.MOV.U32 R23, RZ, RZ, RZ ;  /* 0x000000ffff177224 */ /* 0x000fe400078e00ff */
[----:B------:R-:W-:Y:S02]  /*0290*/  IMAD.MOV.U32 R16, RZ, RZ, R3 ;  /* 0x000000ffff107224 */ /* 0x000fe400078e0003 */
[----:B------:R-:W-:-:S07]  /*02a0*/  IMAD.MOV R18, RZ, RZ, -R22 ;  /* 0x000000ffff127224 */ /* 0x000fce00078e0a16 */
.L_x_4:
[----:B------:R-:W0:Y:S01]  /*02b0*/  LDC.64 R24, c[0x0][0x398] ;  /* 0x0000e600ff187b82 */ /* 0x000e220000000a00 */
[----:B------:R-:W-:-:S04]  /*02c0*/  VIADD R11, R17, 0xfffffff7 ;  /* 0xfffffff7110b7836 */ /* 0x000fc80000000000 */
[----:B0-----:R-:W-:-:S05]  /*02d0*/  IMAD.WIDE R24, R11, 0x4, R24 ;  /* 0x000000040b187825 */ /* 0x001fca00078e0218 */
[----:B------:R-:W2:Y:S04]  /*02e0*/  LDG.E R10, desc[UR4][R24.64+0x4] ;  /* 0x00000404180a7981 */ /* 0x000ea8000c1e1900 */
[----:B------:R-:W3:Y:S04]  /*02f0*/  LDG.E R11, desc[UR4][R24.64+0x8] ;  /* 0x00000804180b7981 */ /* 0x000ee8000c1e1900 */
[----:B------:R-:W4:Y:S04]  /*0300*/  LDG.E R14, desc[UR4][R24.64] ;  /* 0x00000004180e7981 */ /* 0x000f28000c1e1900 */
[----:B------:R-:W5:Y:S04]  /*0310*/  LDG.E R27, desc[UR4][R24.64+0x28] ;  /* 0x00002804181b7981 */ /* 0x000f68000c1e1900 */
[----:B------:R-:W5:Y:S01]  /*0320*/  LDG.E R21, desc[UR4][R24.64+0x24] ;  /* 0x0000240418157981 */ /* 0x000f62000c1e1900 */
[----:B--2---:R-:W-:-:S02]  /*0330*/  IADD3 R15, P0, PT, R5, R10, RZ ;  /* 0x0000000a050f7210 */ /* 0x004fc40007f1e0ff */
[----:B---3--:R-:W-:Y:S02]  /*0340*/  IADD3 R13, P1, PT, R6, R11, RZ ;  /* 0x0000000b060d7210 */ /* 0x008fe40007f3e0ff */
[----:B------:R-:W-:Y:S02]  /*0350*/  LEA.HI.X.SX32 R26, R10, R8, 0x1, P0 ;  /* 0x000000080a1a7211 */ /* 0x000fe400000f0eff */
[----:B------:R-:W-:Y:S02]  /*0360*/  LEA.HI.X.SX32 R20, R11, R9, 0x1, P1 ;  /* 0x000000090b147211 */ /* 0x000fe400008f0eff */
[----:B------:R-:W-:Y:S02]  /*0370*/  LEA R10, P0, R15, UR8, 0x3 ;  /* 0x000000080f0a7c11 */ /* 0x000fe4000f8018ff */
[----:B------:R-:W-:Y:S02]  /*0380*/  LEA R12, P1, R13, UR8, 0x3 ;  /* 0x000000080d0c7c11 */ /* 0x000fe4000f8218ff */
[----:B------:R-:W-:-:S02]  /*0390*/  LEA.HI.X R11, R15, UR9, R26, 0x3, P0 ;  /* 0x000000090f0b7c11 */ /* 0x000fc400080f1c1a */
[----:B------:R-:W-:Y:S01]  /*03a0*/  LEA.HI.X R13, R13, UR9, R20, 0x3, P1 ;  /* 0x000000090d0d7c11 */ /* 0x000fe200088f1c14 */
[----:B------:R-:W2:Y:S04]  /*03b0*/  LDG.E R26, desc[UR4][R24.64+0x2c] ;  /* 0x00002c04181a7981 */ /* 0x000ea8000c1e1900 */
[----:B------:R-:W3:Y:S04]  /*03c0*/  LDG.E.64 R10, desc[UR4][R10.64+-0x8] ;  /* 0xfffff8040a0a7981 */ /* 0x000ee8000c1e1b00 */
[----:B------:R-:W3:Y:S01]  /*03d0*/  LDG.E.64 R12, desc[UR4][R12.64+-0x8] ;  /* 0xfffff8040c0c7981 */ /* 0x000ee2000c1e1b00 */
[----:B----4-:R-:W-:-:S04]  /*03e0*/  IADD3 R15, P0, PT, R4, R14, RZ ;  /* 0x0000000e040f7210 */ /* 0x010fc80007f1e0ff */
[----:B------:R-:W-:Y:S02]  /*03f0*/  LEA.HI.X.SX32 R20, R14, R7, 0x1, P0 ;  /* 0x000000070e147211 */ /* 0x000fe400000f0eff */
[----:B------:R-:W-:-:S04]  /*0400*/  LEA R14, P0, R15, UR8, 0x3 ;  /* 0x000000080f0e7c11 */ /* 0x000fc8000f8018ff */
[----:B------:R-:W-:-:S06]  /*0410*/  LEA.HI.X R15, R15, UR9, R20, 0x3, P0 ;  /* 0x000000090f0f7c11 */ /* 0x000fcc00080f1c14 */
[----:B------:R-:W4:Y:S01]  /*0420*/  LDG.E.64 R14, desc[UR4][R14.64+-0x8] ;  /* 0xfffff8040e0e7981 */ /* 0x000f22000c1e1b00 */
[-C--:B---3--:R-:W-:Y:S01]  /*0430*/  FMUL R19, R11, R13.reuse ;  /* 0x0000000d0b137220 */ /* 0x088fe20000400000 */
[C---:B------:R-:W-:Y:S01]  /*0440*/  FMUL R20, R10.reuse, R13 ;  /* 0x0000000d0a147220 */ /* 0x040fe20000400000 */
[----:B-----5:R-:W-:Y:S02]  /*0450*/  IADD3 R13, P0, PT, R5, R27, RZ ;  /* 0x0000001b050d7210 */ /* 0x020fe40007f1e0ff */
[-C--:B------:R-:W-:Y:S01]  /*0460*/  FFMA R19, R10, R12.reuse, -R19 ;  /* 0x0000000c0a137223 */ /* 0x080fe20000000813 */
[----:B------:R-:W-:Y:S01]  /*0470*/  FFMA R20, R11, R12, R20 ;  /* 0x0000000c0b147223 */ /* 0x000fe20000000014 */
[----:B------:R-:W-:Y:S02]  /*0480*/  LEA.HI.X.SX32 R12, R27, R8, 0x1, P0 ;  /* 0x000000081b0c7211 */ /* 0x000fe400000f0eff */
[----:B------:R-:W-:Y:S02]  /*0490*/  LEA R10, P0, R13, UR8, 0x3 ;  /* 0x000000080d0a7c11 */ /* 0x000fe4000f8018ff */
[----:B--2---:R-:W-:-:S02]  /*04a0*/  IADD3 R27, P1, PT, R6, R26, RZ ;  /* 0x0000001a061b7210 */ /* 0x004fc40007f3e0ff */
[----:B------:R-:W-:Y:S02]  /*04b0*/  LEA.HI.X R11, R13, UR9, R12, 0x3, P0 ;  /* 0x000000090d0b7c11 */ /* 0x000fe400080f1c0c */
[----:B------:R-:W-:Y:S02]  /*04c0*/  LEA.HI.X.SX32 R26, R26, R9, 0x1, P1 ;  /* 0x000000091a1a7211 */ /* 0x000fe400008f0eff */
[----:B------:R-:W-:Y:S01]  /*04d0*/  LEA R12, P0, R27, UR8, 0x3 ;  /* 0x000000081b0c7c11 */ /* 0x000fe2000f8018ff */
[----:B----4-:R-:W-:Y:S01]  /*04e0*/  FMUL R15, R15, R20 ;  /* 0x000000140f0f7220 */ /* 0x010fe20000400000 */
[----:B------:R-:W2:Y:S02]  /*04f0*/  LDG.E.64 R10, desc[UR4][R10.64+-0x8] ;  /* 0xfffff8040a0a7981 */ /* 0x000ea4000c1e1b00 */
[----:B------:R-:W-:Y:S01]  /*0500*/  LEA.HI.X R13, R27, UR9, R26, 0x3, P0 ;  /* 0x000000091b0d7c11 */ /* 0x000fe200080f1c1a */
[----:B------:R-:W-:Y:S01]  /*0510*/  FFMA R20, R14, R19, -R15 ;  /* 0x000000130e147223 */ /* 0x000fe2000000080f */
[----:B------:R-:W3:Y:S04]  /*0520*/  LDG.E R26, desc[UR4][R24.64+0x4c] ;  /* 0x00004c04181a7981 */ /* 0x000ee8000c1e1900 */
[----:B------:R-:W2:Y:S01]  /*0530*/  LDG.E.64 R12, desc[UR4][R12.64+-0x8] ;  /* 0xfffff8040c0c7981 */ /* 0x000ea2000c1e1b00 */
[----:B------:R-:W-:-:S03]  /*0540*/  IADD3 R15, P0, PT, R4, R21, RZ ;  /* 0x00000015040f7210 */ /* 0x000fc60007f1e0ff */
[----:B------:R-:W4:Y:S01]  /*0550*/  LDG.E R27, desc[UR4][R24.64+0x50] ;  /* 0x00005004181b7981 */ /* 0x000f22000c1e1900 */
[----:B------:R-:W-:Y:S02]  /*0560*/  LEA.HI.X.SX32 R28, R21, R7, 0x1, P0 ;  /* 0x00000007151c7211 */ /* 0x000fe400000f0eff */
[C---:B------:R-:W-:Y:S01]  /*0570*/  LEA R14, P0, R15.reuse, UR8, 0x3 ;  /* 0x000000080f0e7c11 */ /* 0x040fe2000f8018ff */
[----:B------:R-:W5:Y:S03]  /*0580*/  LDG.E R21, desc[UR4][R24.64+0x48] ;  /* 0x0000480418157981 */ /* 0x000f66000c1e1900 */
[----:B------:R-:W-:-:S06]  /*0590*/  LEA.HI.X R15, R15, UR9, R28, 0x3, P0 ;  /* 0x000000090f0f7c11 */ /* 0x000fcc00080f1c1c */
[----:B------:R-:W5:Y:S01]  /*05a0*/  LDG.E.64 R14, desc[UR4][R14.64+-0x8] ;  /* 0xfffff8040e0e7981 */ /* 0x000f62000c1e1b00 */
[-C--:B--2---:R-:W-:Y:S01]  /*05b0*/  FMUL R19, R11, R13.reuse ;  /* 0x0000000d0b137220 */ /* 0x084fe20000400000 */
[----:B------:R-:W-:-:S03]  /*05c0*/  FMUL R28, R10, R13 ;  /* 0x0000000d0a1c7220 */ /* 0x000fc60000400000 */
[----:B------:R-:W-:Y:S01]  /*05d0*/  FFMA R19, R10, R12, -R19 ;  /* 0x0000000c0a137223 */ /* 0x000fe20000000813 */
[----:B---3--:R-:W-:Y:S01]  /*05e0*/  IADD3 R10, P0, PT, R5, R26, RZ ;  /* 0x0000001a050a7210 */ /* 0x008fe20007f1e0ff */
[----:B------:R-:W-:-:S03]  /*05f0*/  FFMA R28, R11, R12, R28 ;  /* 0x0000000c0b1c7223 */ /* 0x000fc6000000001c */
[----:B------:R-:W-:Y:S02]  /*0600*/  LEA.HI.X.SX32 R11, R26, R8, 0x1, P0 ;  /* 0x000000081a0b7211 */ /* 0x000fe400000f0eff */
[----:B------:R-:W-:-:S04]  /*0610*/  LEA R12, P0, R10, UR8, 0x3 ;  /* 0x000000080a0c7c11 */ /* 0x000fc8000f8018ff */
[----:B------:R-:W-:Y:S02]  /*0620*/  LEA.HI.X R13, R10, UR9, R11, 0x3, P0 ;  /* 0x000000090a0d7c11 */ /* 0x000fe400080f1c0b */
[----:B----4-:R-:W-:Y:S01]  /*0630*/  IADD3 R11, P0, PT, R6, R27, RZ ;  /* 0x0000001b060b7210 */ /* 0x010fe20007f1e0ff */
[----:B-----5:R-:W-:-:S03]  /*0640*/  FMUL R15, R15, R28 ;  /* 0x0000001c0f0f7220 */ /* 0x020fc60000400000 */
[----:B------:R-:W-:Y:S01]  /*0650*/  LEA.HI.X.SX32 R26, R27, R9, 0x1, P0 ;  /* 0x000000091b1a7211 */ /* 0x000fe200000f0eff */
[----:B------:R-:W2:Y:S01]  /*0660*/  LDG.E.64 R12, desc[UR4][R12.64+-0x8] ;  /* 0xfffff8040c0c7981 */ /* 0x000ea2000c1e1b00 */
[----:B------:R-:W-:Y:S01]  /*0670*/  LEA R10, P0, R11, UR8, 0x3 ;  /* 0x000000080b0a7c11 */ /* 0x000fe2000f8018ff */
[----:B------:R-:W-:-:S03]  /*0680*/  FFMA R19, R14, R19, -R15 ;  /* 0x000000130e137223 */ /* 0x000fc6000000080f */
[----:B------:R-:W-:Y:S02]  /*0690*/  LEA.HI.X R11, R11, UR9, R26, 0x3, P0 ;  /* 0x000000090b0b7c11 */ /* 0x000fe400080f1c1a */
[----:B------:R-:W-:Y:S01]  /*06a0*/  IADD3 R14, P0, PT, R4, R21, RZ ;  /* 0x00000015040e7210 */ /* 0x000fe20007f1e0ff */
[----:B------:R-:W0:Y:S03]  /*06b0*/  LDC.64 R26, c[0x0][0x390] ;  /* 0x0000e400ff1a7b82 */ /* 0x000e260000000a00 */
[----:B------:R-:W-:Y:S01]  /*06c0*/  LEA.HI.X.SX32 R21, R21, R7, 0x1, P0 ;  /* 0x0000000715157211 */ /* 0x000fe200000f0eff */
[----:B------:R-:W2:Y:S01]  /*06d0*/  LDG.E.64 R10, desc[UR4][R10.64+-0x8] ;  /* 0xfffff8040a0a7981 */ /* 0x000ea2000c1e1b00 */
[----:B------:R-:W-:-:S04]  /*06e0*/  LEA R28, P0, R14, UR8, 0x3 ;  /* 0x000000080e1c7c11 */ /* 0x000fc8000f8018ff */
[----:B------:R-:W-:-:S05]  /*06f0*/  LEA.HI.X R29, R14, UR9, R21, 0x3, P0 ;  /* 0x000000090e1d7c11 */ /* 0x000fca00080f1c15 */
[----:B------:R1:W3:Y:S01]  /*0700*/  LDG.E.64 R14, desc[UR4][R28.64+-0x8] ;  /* 0xfffff8041c0e7981 */ /* 0x0002e2000c1e1b00 */
[CC--:B--2---:R-:W-:Y:S01]  /*0710*/  FMUL R21, R13.reuse, R11.reuse ;  /* 0x0000000b0d157220 */ /* 0x0c4fe20000400000 */
[C---:B-1----:R-:W-:Y:S02]  /*0720*/  FMUL R28, R12.reuse, R11 ;  /* 0x0000000b0c1c7220 */ /* 0x042fe40000400000 */
[----:B------:R-:W2:Y:S01]  /*0730*/  LDG.E R11, desc[UR4][R24.64+0x70] ;  /* 0x00007004180b7981 */ /* 0x000ea2000c1e1900 */
[-C--:B------:R-:W-:Y:S01]  /*0740*/  FFMA R21, R12, R10.reuse, -R21 ;  /* 0x0000000a0c157223 */ /* 0x080fe20000000815 */
[----:B------:R-:W-:Y:S01]  /*0750*/  FFMA R10, R13, R10, R28 ;  /* 0x0000000a0d0a7223 */ /* 0x000fe2000000001c */
[----:B0-----:R-:W-:-:S04]  /*0760*/  IMAD.WIDE R12, R16, 0x4, R26 ;  /* 0x00000004100c7825 */ /* 0x001fc800078e021a */
[----:B---3--:R-:W-:Y:S01]  /*0770*/  FMUL R26, R15, R10 ;  /* 0x0000000a0f1a7220 */ /* 0x008fe20000400000 */
[----:B------:R-:W3:Y:S04]  /*0780*/  LDG.E R27, desc[UR4][R12.64+-0x4] ;  /* 0xfffffc040c1b7981 */ /* 0x000ee8000c1e1900 */
[----:B------:R-:W4:Y:S04]  /*0790*/  LDG.E R15, desc[UR4][R24.64+0x74] ;  /* 0x00007404180f7981 */ /* 0x000f28000c1e1900 */
[----:B------:R0:W5:Y:S01]  /*07a0*/  LDG.E R10, desc[UR4][R24.64+0x6c] ;  /* 0x00006c04180a7981 */ /* 0x000162000c1e1900 */
[----:B------:R-:W-:-:S03]  /*07b0*/  FFMA R26, R14, R21, -R26 ;  /* 0x000000150e1a7223 */ /* 0x000fc6000000081a */
[----:B------:R-:W5:Y:S01]  /*07c0*/  LDG.E R29, desc[UR4][R12.64+0x8] ;  /* 0x000008040c1d7981 */ /* 0x000f62000c1e1900 */
[----:B--2---:R-:W-:-:S04]  /*07d0*/  IADD3 R21, P0, PT, R5, R11, RZ ;  /* 0x0000000b05157210 */ /* 0x004fc80007f1e0ff */
[----:B------:R-:W-:Y:S02]  /*07e0*/  LEA.HI.X.SX32 R11, R11, R8, 0x1, P0 ;  /* 0x000000080b0b7211 */ /* 0x000fe400000f0eff */
[----:B0-----:R-:W-:Y:S01]  /*07f0*/  LEA R24, P0, R21, UR8, 0x3 ;  /* 0x0000000815187c11 */ /* 0x001fe2000f8018ff */
[----:B---3--:R-:W-:Y:S01]  /*0800*/  FFMA R28, R27, R20, R23 ;  /* 0x000000141b1c7223 */ /* 0x008fe20000000017 */
[----:B----4-:R-:W-:Y:S01]  /*0810*/  IADD3 R14, P1, PT, R6, R15, RZ ;  /* 0x0000000f060e7210 */ /* 0x010fe20007f3e0ff */
[----:B------:R-:W2:Y:S03]  /*0820*/  LDG.E R23, desc[UR4][R12.64] ;  /* 0x000000040c177981 */ /* 0x000ea6000c1e1900 */
[----:B------:R-:W-:Y:S01]  /*0830*/  LEA.HI.X.SX32 R15, R15, R9, 0x1, P1 ;  /* 0x000000090f0f7211 */ /* 0x000fe200008f0eff */
[----:B------:R-:W3:Y:S01]  /*0840*/  LDG.E R27, desc[UR4][R12.64+0x4] ;  /* 0x000004040c1b7981 */ /* 0x000ee2000c1e1900 */
[----:B------:R-:W-:-:S02]  /*0850*/  LEA R20, P1, R14, UR8, 0x3 ;  /* 0x000000080e147c11 */ /* 0x000fc4000f8218ff */
[----:B------:R-:W-:Y:S02]  /*0860*/  LEA.HI.X R25, R21, UR9, R11, 0x3, P0 ;  /* 0x0000000915197c11 */ /* 0x000fe400080f1c0b */
[----:B------:R-:W-:Y:S02]  /*0870*/  LEA.HI.X R21, R14, UR9, R15, 0x3, P1 ;  /* 0x000000090e157c11 */ /* 0x000fe400088f1c0f */
[----:B-----5:R-:W-:-:S03]  /*0880*/  IADD3 R14, P0, PT, R4, R10, RZ ;  /* 0x0000000a040e7210 */ /* 0x020fc60007f1e0ff */
[----:B------:R-:W4:Y:S01]  /*0890*/  LDG.E.64 R12, desc[UR4][R20.64+-0x8] ;  /* 0xfffff804140c7981 */ /* 0x000f22000c1e1b00 */
[----:B------:R-:W-:-:S03]  /*08a0*/  LEA.HI.X.SX32 R15, R10, R7, 0x1, P0 ;  /* 0x000000070a0f7211 */ /* 0x000fc600000f0eff */
[----:B------:R0:W4:Y:S02]  /*08b0*/  LDG.E.64 R10, desc[UR4][R24.64+-0x8] ;  /* 0xfffff804180a7981 */ /* 0x000124000c1e1b00 */
[----:B0-----:R-:W-:-:S04]  /*08c0*/  LEA R24, P0, R14, UR8, 0x3 ;  /* 0x000000080e187c11 */ /* 0x001fc8000f8018ff */
[----:B------:R-:W-:-:S05]  /*08d0*/  LEA.HI.X R25, R14, UR9, R15, 0x3, P0 ;  /* 0x000000090e197c11 */ /* 0x000fca00080f1c0f */
[----:B------:R-:W5:Y:S01]  /*08e0*/  LDG.E.64 R14, desc[UR4][R24.64+-0x8] ;  /* 0xfffff804180e7981 */ /* 0x000f62000c1e1b00 */
[----:B------:R-:W-:-:S05]  /*08f0*/  VIADD R18, R18, 0x4 ;  /* 0x0000000412127836 */ /* 0x000fca0000000000 */
[----:B------:R-:W-:Y:S01]  /*0900*/  ISETP.NE.AND P0, PT, R18, RZ, PT ;  /* 0x000000ff1200720c */ /* 0x000fe20003f05270 */
[----:B------:R-:W-:Y:S02]  /*0910*/  VIADD R17, R17, 0x24 ;  /* 0x0000002411117836 */ /* 0x000fe40000000000 */
[----:B------:R-:W-:Y:S02]  /*0920*/  VIADD R16, R16, 0x4 ;  /* 0x0000000410107836 */ /* 0x000fe40000000000 */
[----:B--2---:R-:W-:-:S04]  /*0930*/  FFMA R28, R23, R19, R28 ;  /* 0x00000013171c7223 */ /* 0x004fc8000000001c */
[----:B---3--:R-:W-:Y:S01]  /*0940*/  FFMA R26, R27, R26, R28 ;  /* 0x0000001a1b1a7223 */ /* 0x008fe2000000001c */
[-C--:B----4-:R-:W-:Y:S01]  /*0950*/  FMUL R19, R10, R13.reuse ;  /* 0x0000000d0a137220 */ /* 0x090fe20000400000 */
[----:B------:R-:W-:-:S03]  /*0960*/  FMUL R13, R11, R13 ;  /* 0x0000000d0b0d7220 */ /* 0x000fc60000400000 */
[-C--:B------:R-:W-:Y:S01]  /*0970*/  FFMA R19, R11, R12.reuse, R19 ;  /* 0x0000000c0b137223 */ /* 0x080fe20000000013 */
[----:B------:R-:W-:-:S03]  /*0980*/  FFMA R13, R10, R12, -R13 ;  /* 0x0000000c0a0d7223 */ /* 0x000fc6000000080d */
[----:B-----5:R-:W-:-:S04]  /*0990*/  FMUL R15, R15, R19 ;  /* 0x000000130f0f7220 */ /* 0x020fc80000400000 */
[----:B------:R-:W-:-:S04]  /*09a0*/  FFMA R13, R14, R13, -R15 ;  /* 0x0000000d0e0d7223 */ /* 0x000fc8000000080f */
[----:B------:R-:W-:Y:S01]  /*09b0*/  FFMA R23, R29, R13, R26 ;  /* 0x0000000d1d177223 */ /* 0x000fe2000000001a */
[----:B------:R-:W-:Y:S06]  /*09c0*/  @P0 BRA `(.L_x_4) ;  /* 0xfffffff800380947 */ /* 0x000fec000383ffff */
.L_x_3:
[----:B------:R-:W-:Y:S05]  /*09d0*/  BSYNC.RECONVERGENT B1 ;  /* 0x0000000000017941 */ /* 0x000fea0003800200 */
.L_x_2:
[----:B------:R-:W-:-:S04]  /*09e0*/  LOP3.LUT R11, R0, 0x3, RZ, 0xc0, !PT ;  /* 0x00000003000b7812 */ /* 0x000fc800078ec0ff */
[----:B------:R-:W-:-:S13]  /*09f0*/  ISETP.NE.AND P0, PT, R11, RZ, PT ;  /* 0x000000ff0b00720c */ /* 0x000fda0003f05270 */
[----:B------:R-:W-:Y:S05]  /*0a00*/  @!P0 BRA `(.L_x_1) ;  /* 0x0000000400988947 */ /* 0x000fea0003800000 */
[----:B------:R-:W-:Y:S01]  /*0a10*/  ISETP.NE.AND P1, PT, R11, 0x1, PT ;  /* 0x000000010b00780c */ /* 0x000fe20003f25270 */
[----:B------:R-:W-:Y:S01]  /*0a20*/  BSSY.RECONVERGENT B1, `(.L_x_5) ;  /* 0x0000041000017945 */ /* 0x000fe20003800200 */
[----:B------:R-:W-:-:S04]  /*0a30*/  LOP3.LUT R10, R0, 0x1, RZ, 0xc0, !PT ;  /* 0x00000001000a7812 */ /* 0x000fc800078ec0ff */
[----:B------:R-:W-:-:S07]  /*0a40*/  ISETP.NE.U32.AND P0, PT, R10, 0x1, PT ;  /* 0x000000010a00780c */ /* 0x000fce0003f05070 */
[----:B------:R-:W-:Y:S06]  /*0a50*/  @!P1 BRA `(.L_x_6) ;  /* 0x0000000000f49947 */ /* 0x000fec0003800000 */
[----:B------:R-:W0:Y:S01]  /*0a60*/  LDC.64 R20, c[0x0][0x398] ;  /* 0x0000e600ff147b82 */ /* 0x000e220000000a00 */
[----:B-----5:R-:W-:Y:S01]  /*0a70*/  IMAD.IADD R29, R3, 0x1, R22 ;  /* 0x00000001031d7824 */ /* 0x020fe200078e0216 */
[----:B------:R-:W1:Y:S01]  /*0a80*/  LDCU.64 UR6, c[0x0][0x380] ;  /* 0x00007000ff0677ac */ /* 0x000e620008000a00 */
[----:B------:R-:W-:-:S04]  /*0a90*/  IMAD.MOV.U32 R10, RZ, RZ, 0x9 ;  /* 0x00000009ff0a7424 */ /* 0x000fc800078e00ff */
[----:B------:R-:W-:Y:S01]  /*0aa0*/  IMAD R11, R29, R10, -0x9 ;  /* 0xfffffff71d0b7424 */ /* 0x000fe200078e020a */
[----:B------:R-:W2:Y:S03]  /*0ab0*/  LDC.64 R16, c[0x0][0x390] ;  /* 0x0000e400ff107b82 */ /* 0x000ea60000000a00 */
[----:B0-----:R-:W-:-:S05]  /*0ac0*/  IMAD.WIDE R20, R11, 0x4, R20 ;  /* 0x000000040b147825 */ /* 0x001fca00078e0214 */
[----:B------:R-:W3:Y:S04]  /*0ad0*/  LDG.E R10, desc[UR4][R20.64+0x4] ;  /* 0x00000404140a7981 */ /* 0x000ee8000c1e1900 */
[----:B------:R-:W4:Y:S04]  /*0ae0*/  LDG.E R11, desc[UR4][R20.64+0x8] ;  /* 0x00000804140b7981 */ /* 0x000f28000c1e1900 */
[----:B------:R-:W2:Y:S04]  /*0af0*/  LDG.E R26, desc[UR4][R20.64] ;  /* 0x00000004141a7981 */ /* 0x000ea8000c1e1900 */
[----:B------:R-:W2:Y:S01]  /*0b00*/  LDG.E R25, desc[UR4][R20.64+0x2c] ;  /* 0x00002c0414197981 */ /* 0x000ea2000c1e1900 */
[----:B---3--:R-:W-:-:S02]  /*0b10*/  IADD3 R14, P2, PT, R5, R10, RZ ;  /* 0x0000000a050e7210 */ /* 0x008fc40007f5e0ff */
[----:B----4-:R-:W-:Y:S02]  /*0b20*/  IADD3 R12, P1, PT, R6, R11, RZ ;  /* 0x0000000b060c7210 */ /* 0x010fe40007f3e0ff */
[----:B------:R-:W-:Y:S02]  /*0b30*/  LEA.HI.X.SX32 R15, R10, R8, 0x1, P2 ;  /* 0x000000080a0f7211 */ /* 0x000fe400010f0eff */
[----:B-1----:R-:W-:Y:S02]  /*0b40*/  LEA R10, P2, R14, UR6, 0x3 ;  /* 0x000000060e0a7c11 */ /* 0x002fe4000f8418ff */
[----:B------:R-:W-:Y:S02]  /*0b50*/  LEA.HI.X.SX32 R13, R11, R9, 0x1, P1 ;  /* 0x000000090b0d7211 */ /* 0x000fe400008f0eff */
[----:B------:R-:W-:Y:S02]  /*0b60*/  LEA R18, P1, R12, UR6, 0x3 ;  /* 0x000000060c127c11 */ /* 0x000fe4000f8218ff */
[----:B------:R-:W-:-:S02]  /*0b70*/  LEA.HI.X R11, R14, UR7, R15, 0x3, P2 ;  /* 0x000000070e0b7c11 */ /* 0x000fc400090f1c0f */
[----:B------:R-:W-:Y:S01]  /*0b80*/  LEA.HI.X R19, R12, UR7, R13, 0x3, P1 ;  /* 0x000000070c137c11 */ /* 0x000fe200088f1c0d */
[----:B------:R-:W3:Y:S04]  /*0b90*/  LDG.E R15, desc[UR4][R20.64+0x24] ;  /* 0x00002404140f7981 */ /* 0x000ee8000c1e1900 */
[----:B------:R-:W4:Y:S04]  /*0ba0*/  LDG.E.64 R10, desc[UR4][R10.64+-0x8] ;  /* 0xfffff8040a0a7981 */ /* 0x000f28000c1e1b00 */
[----:B------:R0:W4:Y:S04]  /*0bb0*/  LDG.E.64 R12, desc[UR4][R18.64+-0x8] ;  /* 0xfffff804120c7981 */ /* 0x000128000c1e1b00 */
[----:B------:R1:W3:Y:S01]  /*0bc0*/  LDG.E R14, desc[UR4][R20.64+0x28] ;  /* 0x00002804140e7981 */ /* 0x0002e2000c1e1900 */
[----:B--2---:R-:W-:-:S04]  /*0bd0*/  IADD3 R27, P1, PT, R4, R26, RZ ;  /* 0x0000001a041b7210 */ /* 0x004fc80007f3e0ff */
[----:B0-----:R-:W-:Y:S02]  /*0be0*/  LEA.HI.X.SX32 R19, R26, R7, 0x1, P1 ;  /* 0x000000071a137211 */ /* 0x001fe400008f0eff */
[----:B------:R-:W-:-:S04]  /*0bf0*/  LEA R18, P1, R27, UR6, 0x3 ;  /* 0x000000061b127c11 */ /* 0x000fc8000f8218ff */
[----:B------:R-:W-:Y:S01]  /*0c00*/  LEA.HI.X R19, R27, UR7, R19, 0x3, P1 ;  /* 0x000000071b137c11 */ /* 0x000fe200088f1c13 */
[----:B------:R-:W-:-:S05]  /*0c10*/  IMAD.WIDE R16, R29, 0x4, R16 ;  /* 0x000000041d107825 */ /* 0x000fca00078e0210 */
[----:B------:R-:W2:Y:S04]  /*0c20*/  LDG.E R26, desc[UR4][R16.64+-0x4] ;  /* 0xfffffc04101a7981 */ /* 0x000ea8000c1e1900 */
[----:B------:R-:W2:Y:S01]  /*0c30*/  LDG.E.64 R18, desc[UR4][R18.64+-0x8] ;  /* 0xfffff80412127981 */ /* 0x000ea2000c1e1b00 */
[-C--:B----4-:R-:W-:Y:S01]  /*0c40*/  FMUL R28, R11, R13.reuse ;  /* 0x0000000d0b1c7220 */ /* 0x090fe20000400000 */
[----:B------:R-:W-:-:S03]  /*0c50*/  FMUL R24, R10, R13 ;  /* 0x0000000d0a187220 */ /* 0x000fc60000400000 */
[----:B------:R-:W-:Y:S01]  /*0c60*/  FFMA R13, R10, R12, -R28 ;  /* 0x0000000c0a0d7223 */ /* 0x000fe2000000081c */
[----:B---3--:R-:W-:Y:S01]  /*0c70*/  IADD3 R28, P2, PT, R4, R15, RZ ;  /* 0x0000000f041c7210 */ /* 0x008fe20007f5e0ff */
[----:B------:R0:W3:Y:S03]  /*0c80*/  LDG.E R10, desc[UR4][R16.64] ;  /* 0x00000004100a7981 */ /* 0x0000e6000c1e1900 */
[----:B-1----:R-:W-:Y:S02]  /*0c90*/  LEA.HI.X.SX32 R21, R15, R7, 0x1, P2 ;  /* 0x000000070f157211 */ /* 0x002fe400010f0eff */
[C---:B------:R-:W-:Y:S02]  /*0ca0*/  LEA R20, P1, R28.reuse, UR6, 0x3 ;  /* 0x000000061c147c11 */ /* 0x040fe4000f8218ff */
[----:B------:R-:W-:Y:S02]  /*0cb0*/  IADD3 R15, P2, PT, R5, R14, RZ ;  /* 0x0000000e050f7210 */ /* 0x000fe40007f5e0ff */
[----:B------:R-:W-:-:S02]  /*0cc0*/  LEA.HI.X R21, R28, UR7, R21, 0x3, P1 ;  /* 0x000000071c157c11 */ /* 0x000fc400088f1c15 */
[----:B------:R-:W-:Y:S02]  /*0cd0*/  LEA.HI.X.SX32 R28, R14, R8, 0x1, P2 ;  /* 0x000000080e1c7211 */ /* 0x000fe400010f0eff */
[C---:B------:R-:W-:Y:S02]  /*0ce0*/  LEA R14, P1, R15.reuse, UR6, 0x3 ;  /* 0x000000060f0e7c11 */ /* 0x040fe4000f8218ff */
[----:B------:R-:W-:Y:S01]  /*0cf0*/  IADD3 R27, P2, PT, R6, R25, RZ ;  /* 0x00000019061b7210 */ /* 0x000fe20007f5e0ff */
[----:B------:R-:W4:Y:S01]  /*0d00*/  LDG.E.64 R20, desc[UR4][R20.64+-0x8] ;  /* 0xfffff80414147981 */ /* 0x000f22000c1e1b00 */
[----:B------:R-:W-:Y:S02]  /*0d10*/  LEA.HI.X R15, R15, UR7, R28, 0x3, P1 ;  /* 0x000000070f0f7c11 */ /* 0x000fe400088f1c1c */
[----:B------:R-:W-:Y:S02]  /*0d20*/  LEA.HI.X.SX32 R28, R25, R9, 0x1, P2 ;  /* 0x00000009191c7211 */ /* 0x000fe400010f0eff */
[----:B0-----:R-:W-:-:S02]  /*0d30*/  LEA R16, P1, R27, UR6, 0x3 ;  /* 0x000000061b107c11 */ /* 0x001fc4000f8218ff */
[----:B------:R-:W3:Y:S02]  /*0d40*/  LDG.E.64 R14, desc[UR4][R14.64+-0x8] ;  /* 0xfffff8040e0e7981 */ /* 0x000ee4000c1e1b00 */
[----:B------:R-:W-:-:S06]  /*0d50*/  LEA.HI.X R17, R27, UR7, R28, 0x3, P1 ;  /* 0x000000071b117c11 */ /* 0x000fcc00088f1c1c */
[----:B------:R-:W3:Y:S01]  /*0d60*/  LDG.E.64 R16, desc[UR4][R16.64+-0x8] ;  /* 0xfffff80410107981 */ /* 0x000ee2000c1e1b00 */
[----:B------:R-:W-:-:S04]  /*0d70*/  FFMA R24, R11, R12, R24 ;  /* 0x0000000c0b187223 */ /* 0x000fc80000000018 */
[----:B--2---:R-:W-:-:S04]  /*0d80*/  FMUL R11, R19, R24 ;  /* 0x00000018130b7220 */ /* 0x004fc80000400000 */
[----:B------:R-:W-:-:S04]  /*0d90*/  FFMA R11, R18, R13, -R11 ;  /* 0x0000000d120b7223 */ /* 0x000fc8000000080b */
[----:B------:R-:W-:Y:S01]  /*0da0*/  FFMA R11, R26, R11, R23 ;  /* 0x0000000b1a0b7223 */ /* 0x000fe20000000017 */
[----:B------:R-:W-:Y:S02]  /*0db0*/  VIADD R22, R22, 0x2 ;  /* 0x0000000216167836 */ /* 0x000fe40000000000 */
[-C--:B---3--:R-:W-:Y:S01]  /*0dc0*/  FMUL R12, R14, R17.reuse ;  /* 0x000000110e0c7220 */ /* 0x088fe20000400000 */
[----:B------:R-:W-:-:S03]  /*0dd0*/  FMUL R25, R15, R17 ;  /* 0x000000110f197220 */ /* 0x000fc60000400000 */
[-C--:B------:R-:W-:Y:S01]  /*0de0*/  FFMA R12, R15, R16.reuse, R12 ;  /* 0x000000100f0c7223 */ /* 0x080fe2000000000c */
[----:B------:R-:W-:-:S03]  /*0df0*/  FFMA R25, R14, R16, -R25 ;  /* 0x000000100e197223 */ /* 0x000fc60000000819 */
[----:B----4-:R-:W-:-:S04]  /*0e00*/  FMUL R27, R21, R12 ;  /* 0x0000000c151b7220 */ /* 0x010fc80000400000 */
[----:B------:R-:W-:-:S04]  /*0e10*/  FFMA R25, R20, R25, -R27 ;  /* 0x0000001914197223 */ /* 0x000fc8000000081b */
[----:B------:R-:W-:-:S07]  /*0e20*/  FFMA R23, R10, R25, R11 ;  /* 0x000000190a177223 */ /* 0x000fce000000000b */
.L_x_6:
[----:B------:R-:W-:Y:S05]  /*0e30*/  BSYNC.RECONVERGENT B1 ;  /* 0x0000000000017941 */ /* 0x000fea0003800200 */
.L_x_5:
[----:B------:R-:W-:Y:S05]  /*0e40*/  @P0 BRA `(.L_x_1) ;  /* 0x0000000000880947 */ /* 0x000fea0003800000 */
[----:B------:R-:W0:Y:S01]  /*0e50*/  LDC.64 R10, c[0x0][0x398] ;  /* 0x0000e600ff0a7b82 */ /* 0x000e220000000a00 */
[----:B-----5:R-:W-:Y:S01]  /*0e60*/  IMAD.IADD R22, R3, 0x1, R22 ;  /* 0x0000000103167824 */ /* 0x020fe200078e0216 */
[----:B------:R-:W1:Y:S01]  /*0e70*/  LDCU.64 UR6, c[0x0][0x380] ;  /* 0x00007000ff0677ac */ /* 0x000e620008000a00 */
[----:B------:R-:W-:-:S04]  /*0e80*/  IMAD.MOV.U32 R15, RZ, RZ, 0x9 ;  /* 0x00000009ff0f7424 */ /* 0x000fc800078e00ff */
[----:B------:R-:W-:-:S04]  /*0e90*/  IMAD R15, R22, R15, -0x9 ;  /* 0xfffffff7160f7424 */ /* 0x000fc800078e020f */
[----:B0-----:R-:W-:-:S05]  /*0ea0*/  IMAD.WIDE R14, R15, 0x4, R10 ;  /* 0x000000040f0e7825 */ /* 0x001fca00078e020a */
[----:B------:R-:W2:Y:S04]  /*0eb0*/  LDG.E R10, desc[UR4][R14.64+0x4] ;  /* 0x000004040e0a7981 */ /* 0x000ea8000c1e1900 */
[----:B------:R-:W3:Y:S04]  /*0ec0*/  LDG.E R11, desc[UR4][R14.64+0x8] ;  /* 0x000008040e0b7981 */ /* 0x000ee8000c1e1900 */
[----:B------:R-:W4:Y:S01]  /*0ed0*/  LDG.E R16, desc[UR4][R14.64] ;  /* 0x000000040e107981 */ /* 0x000f22000c1e1900 */
[----:B--2---:R-:W-:Y:S02]  /*0ee0*/  IADD3 R5, P0, PT, R5, R10, RZ ;  /* 0x0000000a05057210 */ /* 0x004fe40007f1e0ff */
[----:B---3--:R-:W-:-:S02]  /*0ef0*/  IADD3 R6, P1, PT, R6, R11, RZ ;  /* 0x0000000b06067210 */ /* 0x008fc40007f3e0ff */
[----:B------:R-:W-:Y:S02]  /*0f00*/  LEA.HI.X.SX32 R18, R10, R8, 0x1, P0 ;  /* 0x000000080a127211 */ /* 0x000fe400000f0eff */
[----:B------:R-:W-:Y:S02]  /*0f10*/  LEA.HI.X.SX32 R11, R11, R9, 0x1, P1 ;  /* 0x000000090b0b7211 */ /* 0x000fe400008f0eff */
[----:B------:R-:W0:Y:S01]  /*0f20*/  LDC.64 R8, c[0x0][0x390] ;  /* 0x0000e400ff087b82 */ /* 0x000e220000000a00 */
[----:B-1----:R-:W-:Y:S02]  /*0f30*/  LEA R10, P2, R6, UR6, 0x3 ;  /* 0x00000006060a7c11 */ /* 0x002fe4000f8418ff */
[----:B------:R-:W-:Y:S02]  /*0f40*/  LEA R12, P1, R5, UR6, 0x3 ;  /* 0x00000006050c7c11 */ /* 0x000fe4000f8218ff */
[----:B----4-:R-:W-:Y:S02]  /*0f50*/  IADD3 R17, P0, PT, R4, R16, RZ ;  /* 0x0000001004117210 */ /* 0x010fe40007f1e0ff */
[----:B------:R-:W-:-:S02]  /*0f60*/  LEA.HI.X R11, R6, UR7, R11, 0x3, P2 ;  /* 0x00000007060b7c11 */ /* 0x000fc400090f1c0b */
[----:B------:R-:W-:Y:S02]  /*0f70*/  LEA.HI.X R13, R5, UR7, R18, 0x3, P1 ;  /* 0x00000007050d7c11 */ /* 0x000fe400088f1c12 */
[----:B------:R-:W-:Y:S02]  /*0f80*/  LEA.HI.X.SX32 R16, R16, R7, 0x1, P0 ;  /* 0x0000000710107211 */ /* 0x000fe400000f0eff */
[C---:B------:R-:W-:Y:S01]  /*0f90*/  LEA R6, P0, R17.reuse, UR6, 0x3 ;  /* 0x0000000611067c11 */ /* 0x040fe2000f8018ff */
[----:B------:R-:W2:Y:S04]  /*0fa0*/  LDG.E.64 R4, desc[UR4][R12.64+-0x8] ;  /* 0xfffff8040c047981 */ /* 0x000ea8000c1e1b00 */
[----:B------:R-:W2:Y:S01]  /*0fb0*/  LDG.E.64 R10, desc[UR4][R10.64+-0x8] ;  /* 0xfffff8040a0a7981 */ /* 0x000ea2000c1e1b00 */
[----:B------:R-:W-:-:S06]  /*0fc0*/  LEA.HI.X R7, R17, UR7, R16, 0x3, P0 ;  /* 0x0000000711077c11 */ /* 0x000fcc00080f1c10 */
[----:B------:R-:W3:Y:S01]  /*0fd0*/  LDG.E.64 R6, desc[UR4][R6.64+-0x8] ;  /* 0xfffff80406067981 */ /* 0x000ee2000c1e1b00 */
[----:B0-----:R-:W-:-:S06]  /*0fe0*/  IMAD.WIDE R8, R22, 0x4, R8 ;  /* 0x0000000416087825 */ /* 0x001fcc00078e0208 */
[----:B------:R-:W4:Y:S01]  /*0ff0*/  LDG.E R8, desc[UR4][R8.64+-0x4] ;  /* 0xfffffc0408087981 */ /* 0x000f22000c1e1900 */
[-C--:B--2---:R-:W-:Y:S01]  /*1000*/  FMUL R14, R4, R11.reuse ;  /* 0x0000000b040e7220 */ /* 0x084fe20000400000 */
[----:B------:R-:W-:-:S03]  /*1010*/  FMUL R15, R5, R11 ;  /* 0x0000000b050f7220 */ /* 0x000fc60000400000 */
[-C--:B------:R-:W-:Y:S01]  /*1020*/  FFMA R14, R5, R10.reuse, R14 ;  /* 0x0000000a050e7223 */ /* 0x080fe2000000000e */
[----:B------:R-:W-:-:S03]  /*1030*/  FFMA R15, R4, R10, -R15 ;  /* 0x0000000a040f7223 */ /* 0x000fc6000000080f */
[----:B---3--:R-:W-:-:S04]  /*1040*/  FMUL R5, R7, R14 ;  /* 0x0000000e07057220 */ /* 0x008fc80000400000 */
[----:B------:R-:W-:-:S04]  /*1050*/  FFMA R5, R6, R15, -R5 ;  /* 0x0000000f06057223 */ /* 0x000fc80000000805 */
[----:B----4-:R-:W-:-:S07]  /*1060*/  FFMA R23, R8, R5, R23 ;  /* 0x0000000508177223 */ /* 0x010fce0000000017 */
.L_x_1:
[----:B------:R-:W-:Y:S05]  /*1070*/  BSYNC.RECONVERGENT B0 ;  /* 0x0000000000007941 */ /* 0x000fea0003800200 */
.L_x_0:
[----:B------:R-:W-:-:S13]  /*1080*/  ISETP.GE.AND P0, PT, R0, 0x1, PT ;  /* 0x000000010000780c */ /* 0x000fda0003f06270 */
[----:B------:R-:W-:Y:S05]  /*1090*/  @!P0 EXIT ;  /* 0x000000000000894d */ /* 0x000fea0003800000 */
[C---:B------:R-:W-:Y:S01]  /*10a0*/  ISETP.GE.U32.AND P1, PT, R0.reuse, 0x4, PT ;  /* 0x000000040000780c */ /* 0x040fe20003f26070 */
[----:B------:R-:W-:Y:S01]  /*10b0*/  BSSY.RECONVERGENT B0, `(.L_x_7) ;  /* 0x000001f000007945 */ /* 0x000fe20003800200 */
[----:B------:R-:W-:Y:S01]  /*10c0*/  LOP3.LUT R16, R0, 0x3, RZ, 0xc0, !PT ;  /* 0x0000000300107812 */ /* 0x000fe200078ec0ff */
[----:B-----5:R-:W-:Y:S02]  /*10d0*/  VIADD R2, R2, 0xffffffff ;  /* 0xffffffff02027836 */ /* 0x020fe40000000000 */
[----:B------:R-:W-:Y:S01]  /*10e0*/  IMAD.MOV.U32 R8, RZ, RZ, RZ ;  /* 0x000000ffff087224 */ /* 0x000fe200078e00ff */
[----:B------:R-:W-:-:S07]  /*10f0*/  ISETP.NE.AND P0, PT, R16, RZ, PT ;  /* 0x000000ff1000720c */ /* 0x000fce0003f05270 */
[----:B------:R-:W-:Y:S06]  /*1100*/  @!P1 BRA `(.L_x_8) ;  /* 0x0000000000649947 */ /* 0x000fec0003800000 */
[----:B------:R-:W0:Y:S01]  /*1110*/  LDC.64 R4, c[0x0][0x3b8] ;  /* 0x0000ee00ff047b82 */ /* 0x000e220000000a00 */
[----:B------:R-:W1:Y:S01]  /*1120*/  LDCU UR6, c[0x0][0x3a0] ;  /* 0x00007400ff0677ac */ /* 0x000e620008000800 */
[----:B------:R-:W-:-:S05]  /*1130*/  LOP3.LUT R8, R0, 0x7ffffffc, RZ, 0xc0, !PT ;  /* 0x7ffffffc00087812 */ /* 0x000fca00078ec0ff */
[----:B------:R-:W-:Y:S02]  /*1140*/  IMAD.MOV R9, RZ, RZ, -R8 ;  /* 0x000000ffff097224 */ /* 0x000fe400078e0a08 */
[----:B-1----:R-:W-:-:S04]  /*1150*/  IMAD R0, R2, UR6, R3 ;  /* 0x0000000602007c24 */ /* 0x002fc8000f8e0203 */
[----:B------:R-:W-:Y:S01]  /*1160*/  VIADD R11, R0, 0xffffffff ;  /* 0xffffffff000b7836 */ /* 0x000fe20000000000 */
[----:B0-----:R-:W-:-:S05]  /*1170*/  IADD3 R4, P1, PT, R4, 0x8, RZ ;  /* 0x0000000804047810 */ /* 0x001fca0007f3e0ff */
[----:B------:R-:W-:-:S08]  /*1180*/  IMAD.X R5, RZ, RZ, R5, P1 ;  /* 0x000000ffff057224 */ /* 0x000fd000008e0605 */
.L_x_9:
[----:B0-----:R-:W-:-:S05]  /*1190*/  IMAD.WIDE R6, R11, 0x4, R4 ;  /* 0x000000040b067825 */ /* 0x001fca00078e0204 */
[----:B------:R-:W2:Y:S04]  /*11a0*/  LDG.E R0, desc[UR4][R6.64+-0x8] ;  /* 0xfffff80406007981 */ /* 0x000ea8000c1e1900 */
[----:B------:R-:W3:Y:S04]  /*11b0*/  LDG.E R10, desc[UR4][R6.64+-0x4] ;  /* 0xfffffc04060a7981 */ /* 0x000ee8000c1e1900 */
[----:B------:R-:W4:Y:S04]  /*11c0*/  LDG.E R12, desc[UR4][R6.64] ;  /* 0x00000004060c7981 */ /* 0x000f28000c1e1900 */
[----:B------:R-:W5:Y:S01]  /*11d0*/  LDG.E R14, desc[UR4][R6.64+0x4] ;  /* 0x00000404060e7981 */ /* 0x000f62000c1e1900 */
[----:B------:R-:W-:-:S02]  /*11e0*/  VIADD R9, R9, 0x4 ;  /* 0x0000000409097836 */ /* 0x000fc40000000000 */
[----:B------:R-:W-:-:S03]  /*11f0*/  VIADD R11, R11, 0x4 ;  /* 0x000000040b0b7836 */ /* 0x000fc60000000000 */
[----:B------:R-:W-:Y:S01]  /*1200*/  ISETP.NE.AND P1, PT, R9, RZ, PT ;  /* 0x000000ff0900720c */ /* 0x000fe20003f25270 */
[-C--:B--2---:R-:W-:Y:S01]  /*1210*/  FMUL R13, R0, R23.reuse ;  /* 0x00000017000d7220 */ /* 0x084fe20000400000 */
[----:B---3--:R-:W-:-:S04]  /*1220*/  FMUL R15, R10, R23 ;  /* 0x000000170a0f7220 */ /* 0x008fc80000400000 */
[----:B------:R0:W-:Y:S01]  /*1230*/  STG.E desc[UR4][R6.64+-0x8], R13 ;  /* 0xfffff80d06007986 */ /* 0x0001e2000c101904 */
[----:B----4-:R-:W-:-:S03]  /*1240*/  FMUL R17, R12, R23 ;  /* 0x000000170c117220 */ /* 0x010fc60000400000 */
[----:B------:R0:W-:Y:S01]  /*1250*/  STG.E desc[UR4][R6.64+-0x4], R15 ;  /* 0xfffffc0f06007986 */ /* 0x0001e2000c101904 */
[----:B-----5:R-:W-:-:S03]  /*1260*/  FMUL R19, R14, R23 ;  /* 0x000000170e137220 */ /* 0x020fc60000400000 */
[----:B------:R0:W-:Y:S04]  /*1270*/  STG.E desc[UR4][R6.64], R17 ;  /* 0x0000001106007986 */ /* 0x0001e8000c101904 */
[----:B------:R0:W-:Y:S01]  /*1280*/  STG.E desc[UR4][R6.64+0x4], R19 ;  /* 0x0000041306007986 */ /* 0x0001e2000c101904 */
[----:B------:R-:W-:Y:S05]  /*1290*/  @P1 BRA `(.L_x_9) ;  /* 0xfffffffc00bc1947 */ /* 0x000fea000383ffff */
.L_x_8:
[----:B------:R-:W-:Y:S05]  /*12a0*/  BSYNC.RECONVERGENT B0 ;  /* 0x0000000000007941 */ /* 0x000fea0003800200 */
.L_x_7:
[----:B------:R-:W-:Y:S05]  /*12b0*/  @!P0 EXIT ;  /* 0x000000000000894d */ /* 0x000fea0003800000 */
[----:B------:R-:W1:Y:S01]  /*12c0*/  LDCU UR6, c[0x0][0x3a0] ;  /* 0x00007400ff0677ac */ /* 0x000e620008000800 */
[----:B------:R-:W2:Y:S01]  /*12d0*/  LDC.64 R4, c[0x0][0x3b8] ;  /* 0x0000ee00ff047b82 */ /* 0x000ea20000000a00 */
[----:B------:R-:W-:Y:S02]  /*12e0*/  IMAD.IADD R3, R3, 0x1, R8 ;  /* 0x0000000103037824 */ /* 0x000fe400078e0208 */
[----:B------:R-:W-:Y:S02]  /*12f0*/  IMAD.MOV R0, RZ, RZ, -R16 ;  /* 0x000000ffff007224 */ /* 0x000fe400078e0a10 */
[----:B-1----:R-:W-:-:S04]  /*1300*/  IMAD R3, R2, UR6, R3 ;  /* 0x0000000602037c24 */ /* 0x002fc8000f8e0203 */
[----:B0-----:R-:W-:-:S07]  /*1310*/  VIADD R7, R3, 0xffffffff ;  /* 0xffffffff03077836 */ /* 0x001fce0000000000 */
.L_x_10:
[----:B0-2---:R-:W-:-:S05]  /*1320*/  IMAD.WIDE R2, R7, 0x4, R4 ;  /* 0x0000000407027825 */ /* 0x005fca00078e0204 */
[----:B------:R-:W2:Y:S01]  /*1330*/  LDG.E R6, desc[UR4][R2.64] ;  /* 0x0000000402067981 */ /* 0x000ea2000c1e1900 */
[----:B------:R-:W-:Y:S02]  /*1340*/  VIADD R0, R0, 0x1 ;  /* 0x0000000100007836 */ /* 0x000fe40000000000 */
[----:B------:R-:W-:-:S03]  /*1350*/  VIADD R7, R7, 0x1 ;  /* 0x0000000107077836 */ /* 0x000fc60000000000 */
[----:B------:R-:W-:Y:S01]  /*1360*/  ISETP.NE.AND P0, PT, R0, RZ, PT ;  /* 0x000000ff0000720c */ /* 0x000fe20003f05270 */
[----:B--2---:R-:W-:-:S05]  /*1370*/  FMUL R9, R6, R23 ;  /* 0x0000001706097220 */ /* 0x004fca0000400000 */
[----:B------:R0:W-:Y:S07]  /*1380*/  STG.E desc[UR4][R2.64], R9 ;  /* 0x0000000902007986 */ /* 0x0001ee000c101904 */
[----:B------:R-:W-:Y:S05]  /*1390*/  @P0 BRA `(.L_x_10) ;  /* 0xfffffffc00e00947 */ /* 0x000fea000383ffff */
[----:B------:R-:W-:Y:S05]  /*13a0*/  EXIT ;  /* 0x000000000000794d */ /* 0x000fea0003800000 */
.L_x_11:
[----:B------:R-:W-:-:S00]  /*13b0*/  BRA `(.L_x_11) ;  /* 0xfffffffc00fc7947 */ /* 0x000fc0000383ffff */
[----:B------:R-:W-:-:S00]  /*13c0*/  NOP ;  /* 0x0000000000007918 */ /* 0x000fc00000000000 */
        /* <DEDUP_REMOVED lines=11> */
.L_x_12:


//--------------------- .nv.shared.reserved.0     --------------------------
	.section	.nv.shared.reserved.0,"aw",@nobits
	.weak		__nv_reservedSMEM_offset_0_alias
	.size		__nv_reservedSMEM_offset_0_alias, 0, 64
	.other		__nv_reservedSMEM_offset_0_alias,@"STO_CUDA_RESERVED_SHARED STV_DEFAULT"
__nv_reservedSMEM_offset_0_alias:
	.zero		0
	.zero		64


//--------------------- .nv.constant0.calculate_coefficient_matrix --------------------------
	.section	.nv.constant0.calculate_coefficient_matrix,"a",@progbits
	.sectionflags	@""
	.align	4
.nv.constant0.calculate_coefficient_matrix:
	.zero		964


//--------------------- SYMBOLS --------------------------

	.type		.nv.reservedSmem.offset0,@object
	.size		.nv.reservedSmem.offset0,0x4
